//
// Generated by NVIDIA NVVM Compiler
//
// Compiler Build ID: CL-36424714
// Cuda compilation tools, release 13.0, V13.0.88
// Based on NVVM 20.0.0
//

.version 9.0
.target sm_100
.address_size 64

	// .globl	_Z9evenOrOddi
.extern .func  (.param .b32 func_retval0) vprintf
(
	.param .b64 vprintf_param_0,
	.param .b64 vprintf_param_1
)
;
.global .align 1 .b8 $str[12] = {37, 100, 32, 105, 115, 32, 101, 118, 101, 110, 10};
.global .align 1 .b8 $str$1[11] = {37, 100, 32, 105, 115, 32, 111, 100, 100, 10};

.visible .entry _Z9evenOrOddi(
	.param .u32 _Z9evenOrOddi_param_0
)
{
	.local .align 8 .b8 	__local_depot0[8];
	.reg .b64 	%SP;
	.reg .b64 	%SPL;
	.reg .pred 	%p<2>;
	.reg .b32 	%r<7>;
	.reg .b64 	%rd<9>;

	mov.u64 	%SPL, __local_depot0;
	cvta.local.u64 	%SP, %SPL;
	ld.param.u32 	%r1, [_Z9evenOrOddi_param_0];
	add.u64 	%rd2, %SP, 0;
	add.u64 	%rd1, %SPL, 0;
	and.b32  	%r2, %r1, 1;
	setp.eq.b32 	%p1, %r2, 1;
	@%p1 bra 	$L__BB0_2;
	st.local.u32 	[%rd1], %r1;
	mov.u64 	%rd6, $str;
	cvta.global.u64 	%rd7, %rd6;
	{ // callseq 1, 0
	.param .b64 param0;
	st.param.b64 	[param0], %rd7;
	.param .b64 param1;
	st.param.b64 	[param1], %rd2;
	.param .b32 retval0;
	call.uni (retval0), 
	vprintf, 
	(
	param0, 
	param1
	);
	ld.param.b32 	%r5, [retval0];
	} // callseq 1
	bra.uni 	$L__BB0_3;
$L__BB0_2:
	st.local.u32 	[%rd1], %r1;
	mov.u64 	%rd3, $str$1;
	cvta.global.u64 	%rd4, %rd3;
	{ // callseq 0, 0
	.param .b64 param0;
	st.param.b64 	[param0], %rd4;
	.param .b64 param1;
	st.param.b64 	[param1], %rd2;
	.param .b32 retval0;
	call.uni (retval0), 
	vprintf, 
	(
	param0, 
	param1
	);
	ld.param.b32 	%r3, [retval0];
	} // callseq 0
$L__BB0_3:
	ret;

}


// ===== COMPILED SASS (sm_100) =====

	.target	sm_100

	.elftype	@"ET_EXEC"


//--------------------- .note.nv.tkinfo           --------------------------
	.section	.note.nv.tkinfo,"",@"SHT_NOTE"
	.sectionflags	@"SHF_NOTE_NV_TKINFO"
	.tkinfo
        /*0018*/ 	.word	0x00000002
        /*0030*/ 	.string	""
        /*0030*/ 	.string	"ptxas"
        /*0030*/ 	.string	"Cuda compilation tools, release 13.0, V13.0.88"
        /*0030*/ 	.string	"Build cuda_13.0.r13.0/compiler.36424714_0"
        /*0030*/ 	.string	"-arch sm_100 -m 64 "



//--------------------- .note.nv.cuinfo           --------------------------
	.section	.note.nv.cuinfo,"",@"SHT_NOTE"
	.sectionflags	@"SHF_NOTE_NV_CUINFO"
        /*0018*/ 	.short	0x0002
        /*001a*/ 	.short	0x0064
        /*001c*/ 	.short	0x0082
	.zero		2


//--------------------- .nv.info                  --------------------------
	.section	.nv.info,"",@"SHT_CUDA_INFO"
	.align	4


	//----- nvinfo : EIATTR_REGCOUNT
	.align		4
        /*0000*/ 	.byte	0x04, 0x2f
        /*0002*/ 	.short	(.L_3 - .L_2)
	.align		4
.L_2:
        /*0004*/ 	.word	index@(_Z9evenOrOddi)
        /*0008*/ 	.word	0x00000018


	//----- nvinfo : EIATTR_FRAME_SIZE
	.align		4
.L_3:
        /*000c*/ 	.byte	0x04, 0x11
        /*000e*/ 	.short	(.L_5 - .L_4)
	.align		4
.L_4:
        /*0010*/ 	.word	index@(_Z9evenOrOddi)
        /*0014*/ 	.word	0x00000008


	//----- nvinfo : EIATTR_MIN_STACK_SIZE
	.align		4
.L_5:
        /*0018*/ 	.byte	0x04, 0x12
        /*001a*/ 	.short	(.L_7 - .L_6)
	.align		4
.L_6:
        /*001c*/ 	.word	index@(_Z9evenOrOddi)
        /*0020*/ 	.word	0x00000008
.L_7:


//--------------------- .nv.compat                --------------------------
	.section	.nv.compat,"",@"SHT_CUDA_COMPAT_INFO"
	.align	4
        /*0000*/ 	.byte	0x02, 0x09, 0x00, 0x00, 0x02, 0x02, 0x01, 0x00, 0x02, 0x05, 0x05, 0x00, 0x03, 0x07, 0x01, 0x01
        /*0010*/ 	.byte	0x02, 0x03, 0x00, 0x00, 0x02, 0x06, 0x01, 0x00, 0x04, 0x0b, 0x08, 0x00, 0x09, 0x00, 0x00, 0x00
        /*0020*/ 	.byte	0x00, 0x00, 0x00, 0x00


//--------------------- .nv.info._Z9evenOrOddi    --------------------------
	.section	.nv.info._Z9evenOrOddi,"",@"SHT_CUDA_INFO"
	.sectionflags	@""
	.align	4


	//----- nvinfo : EIATTR_CUDA_API_VERSION
	.align		4
        /*0000*/ 	.byte	0x04, 0x37
        /*0002*/ 	.short	(.L_9 - .L_8)
.L_8:
        /*0004*/ 	.word	0x00000082


	//----- nvinfo : EIATTR_KPARAM_INFO
	.align		4
.L_9:
        /*0008*/ 	.byte	0x04, 0x17
        /*000a*/ 	.short	(.L_11 - .L_10)
.L_10:
        /*000c*/ 	.word	0x00000000
        /*0010*/ 	.short	0x0000
        /*0012*/ 	.short	0x0000
        /*0014*/ 	.byte	0x00, 0xf0, 0x11, 0x00


	//----- nvinfo : EIATTR_SPARSE_MMA_MASK
	.align		4
.L_11:
        /*0018*/ 	.byte	0x03, 0x50
        /*001a*/ 	.short	0x0000


	//----- nvinfo : EIATTR_MAXREG_COUNT
	.align		4
        /*001c*/ 	.byte	0x03, 0x1b
        /*001e*/ 	.short	0x00ff


	//----- nvinfo : EIATTR_EXTERNS
	.align		4
        /*0020*/ 	.byte	0x04, 0x0f
        /*0022*/ 	.short	(.L_13 - .L_12)


	//   ....[0]....
	.align		4
.L_12:
        /*0024*/ 	.word	index@(vprintf)


	//----- nvinfo : EIATTR_MERCURY_ISA_VERSION
	.align		4
.L_13:
        /*0028*/ 	.byte	0x03, 0x5f
        /*002a*/ 	.short	0x0101


	//----- nvinfo : EIATTR_VRC_CTA_INIT_COUNT
	.align		4
        /*002c*/ 	.byte	0x02, 0x4a
	.zero		1
	.zero		1


	//----- nvinfo : EIATTR_SYSCALL_OFFSETS
	.align		4
        /*0030*/ 	.byte	0x04, 0x46
        /*0032*/ 	.short	(.L_15 - .L_14)


	//   ....[0]....
.L_14:
        /*0034*/ 	.word	0x00000110


	//   ....[1]....
        /*0038*/ 	.word	0x000001a0


	//----- nvinfo : EIATTR_EXIT_INSTR_OFFSETS
	.align		4
.L_15:
        /*003c*/ 	.byte	0x04, 0x1c
        /*003e*/ 	.short	(.L_17 - .L_16)


	//   ....[0]....
.L_16:
        /*0040*/ 	.word	0x00000120


	//   ....[1]....
        /*0044*/ 	.word	0x000001b0


	//----- nvinfo : EIATTR_CBANK_PARAM_SIZE
	.align		4
.L_17:
        /*0048*/ 	.byte	0x03, 0x19
        /*004a*/ 	.short	0x0004


	//----- nvinfo : EIATTR_PARAM_CBANK
	.align		4
        /*004c*/ 	.byte	0x04, 0x0a
        /*004e*/ 	.short	(.L_19 - .L_18)
	.align		4
.L_18:
        /*0050*/ 	.word	index@(.nv.constant0._Z9evenOrOddi)
        /*0054*/ 	.short	0x0380
        /*0056*/ 	.short	0x0004


	//----- nvinfo : EIATTR_SW_WAR
	.align		4
.L_19:
        /*0058*/ 	.byte	0x04, 0x36
        /*005a*/ 	.short	(.L_21 - .L_20)
.L_20:
        /*005c*/ 	.word	0x00000008
.L_21:


//--------------------- .nv.callgraph             --------------------------
	.section	.nv.callgraph,"",@"SHT_CUDA_CALLGRAPH"
	.align	4
	.sectionentsize	8
	.align		4
        /*0000*/ 	.word	0x00000000
	.align		4
        /*0004*/ 	.word	0xffffffff
	.align		4
        /*0008*/ 	.word	index@(_Z9evenOrOddi)
	.align		4
        /*000c*/ 	.word	index@(vprintf)
	.align		4
        /*0010*/ 	.word	0x00000000
	.align		4
        /*0014*/ 	.word	0xfffffffe
	.align		4
        /*0018*/ 	.word	0x00000000
	.align		4
        /*001c*/ 	.word	0xfffffffd
	.align		4
        /*0020*/ 	.word	0x00000000
	.align		4
        /*0024*/ 	.word	0xfffffffc


//--------------------- .nv.constant4             --------------------------
	.section	.nv.constant4,"a",@progbits
	.align	8
	.align		8
.nv.constant4:
        /*0000*/ 	.dword	vprintf
	.align		8
        /*0008*/ 	.dword	$str
	.align		8
        /*0010*/ 	.dword	$str$1


//--------------------- .text._Z9evenOrOddi       --------------------------
	.section	.text._Z9evenOrOddi,"ax",@progbits
	.align	128
        .global         _Z9evenOrOddi
        .type           _Z9evenOrOddi,@function
        .size           _Z9evenOrOddi,(.L_x_4 - _Z9evenOrOddi)
        .other          _Z9evenOrOddi,@"STO_CUDA_ENTRY STV_DEFAULT"
_Z9evenOrOddi:
.text._Z9evenOrOddi:
[----:B------:R-:W0:Y:S08]  /*0000*/  LDC R1, c[0x0][0x37c] ;  /* 0x0000df00ff017b82 */ /* 0x000e300000000800 */
[----:B------:R-:W1:Y:S01]  /*0010*/  LDC R8, c[0x0][0x380] ;  /* 0x0000e000ff087b82 */ /* 0x000e620000000800 */
[----:B------:R-:W2:Y:S01]  /*0020*/  LDCU UR4, c[0x0][0x2f8] ;  /* 0x00005f00ff0477ac */ /* 0x000ea20008000800 */
[----:B0-----:R-:W-:Y:S01]  /*0030*/  VIADD R1, R1, 0xfffffff8 ;  /* 0xfffffff801017836 */ /* 0x001fe20000000000 */
[----:B------:R-:W0:Y:S04]  /*0040*/  LDCU UR5, c[0x0][0x2fc] ;  /* 0x00005f80ff0577ac */ /* 0x000e280008000800 */
[----:B--2---:R-:W-:-:S02]  /*0050*/  IADD3 R6, P1, PT, R1, UR4, RZ ;  /* 0x0000000401067c10 */ /* 0x004fc4000ff3e0ff */
[----:B-1----:R-:W-:-:S03]  /*0060*/  LOP3.LUT R0, R8, 0x1, RZ, 0xc0, !PT ;  /* 0x0000000108007812 */ /* 0x002fc600078ec0ff */
[----:B0-----:R-:W-:Y:S01]  /*0070*/  IMAD.X R7, RZ, RZ, UR5, P1 ;  /* 0x00000005ff077e24 */ /* 0x001fe200088e06ff */
[----:B------:R-:W-:-:S13]  /*0080*/  ISETP.NE.U32.AND P0, PT, R0, 0x1, PT ;  /* 0x000000010000780c */ /* 0x000fda0003f05070 */
[----:B------:R-:W-:Y:S05]  /*0090*/  @!P0 BRA `(.L_x_0) ;  /* 0x0000000000248947 */ /* 0x000fea0003800000 */
[----:B------:R-:W-:Y:S01]  /*00a0*/  MOV R0, 0x0 ;  /* 0x0000000000007802 */ /* 0x000fe20000000f00 */
[----:B------:R0:W-:Y:S01]  /*00b0*/  STL [R1], R8 ;  /* 0x0000000801007387 */ /* 0x0001e20000100800 */
[----:B------:R-:W1:Y:S02]  /*00c0*/  LDCU.64 UR4, c[0x4][0x8] ;  /* 0x01000100ff0477ac */ /* 0x000e640008000a00 */
[----:B------:R0:W2:Y:S01]  /*00d0*/  LDC.64 R2, c[0x4][R0] ;  /* 0x0100000000027b82 */ /* 0x0000a20000000a00 */
[----:B-1----:R-:W-:Y:S02]  /*00e0*/  IMAD.U32 R4, RZ, RZ, UR4 ;  /* 0x00000004ff047e24 */ /* 0x002fe4000f8e00ff */
[----:B0-----:R-:W-:-:S07]  /*00f0*/  IMAD.U32 R5, RZ, RZ, UR5 ;  /* 0x00000005ff057e24 */ /* 0x001fce000f8e00ff */
[----:B------:R-:W-:-:S07]  /*0100*/  LEPC R20, `(.L_x_1) ;  /* 0x000000001014794e */ /* 0x000fce0000000000 */
[----:B--2---:R-:W-:Y:S05]  /*0110*/  CALL.ABS.NOINC R2 ;  /* 0x0000000002007343 */ /* 0x004fea0003c00000 */
.L_x_1:
[----:B------:R-:W-:Y:S05]  /*0120*/  EXIT ;  /* 0x000000000000794d */ /* 0x000fea0003800000 */
.L_x_0:
        /* <DEDUP_REMOVED lines=8> */
.L_x_2:
[----:B------:R-:W-:Y:S05]  /*01b0*/  EXIT ;  /* 0x000000000000794d */ /* 0x000fea0003800000 */
.L_x_3:
[----:B------:R-:W-:-:S00]  /*01c0*/  BRA `(.L_x_3) ;  /* 0xfffffffc00fc7947 */ /* 0x000fc0000383ffff */
[----:B------:R-:W-:-:S00]  /*01d0*/  NOP ;  /* 0x0000000000007918 */ /* 0x000fc00000000000 */
        /* <DEDUP_REMOVED lines=10> */
.L_x_4:


//--------------------- .nv.global.init           --------------------------
	.section	.nv.global.init,"aw",@progbits
.nv.global.init:
	.type		$str$1,@object
	.size		$str$1,($str - $str$1)
$str$1:
        /*0000*/ 	.byte	0x25, 0x64, 0x20, 0x69, 0x73, 0x20, 0x6f, 0x64, 0x64, 0x0a, 0x00
	.type		$str,@object
	.size		$str,(.L_0 - $str)
$str:
        /*000b*/ 	.byte	0x25, 0x64, 0x20, 0x69, 0x73, 0x20, 0x65, 0x76, 0x65, 0x6e, 0x0a, 0x00
.L_0:


//--------------------- .nv.shared.reserved.0     --------------------------
	.section	.nv.shared.reserved.0,"aw",@nobits
	.weak		__nv_reservedSMEM_offset_0_alias
	.size		__nv_reservedSMEM_offset_0_alias, 0, 64
	.other		__nv_reservedSMEM_offset_0_alias,@"STO_CUDA_RESERVED_SHARED STV_DEFAULT"
__nv_reservedSMEM_offset_0_alias:
	.zero		0
	.zero		64


//--------------------- .nv.constant0._Z9evenOrOddi --------------------------
	.section	.nv.constant0._Z9evenOrOddi,"a",@progbits
	.sectionflags	@""
	.align	4
.nv.constant0._Z9evenOrOddi:
	.zero		900


//--------------------- SYMBOLS --------------------------

	.type		.nv.reservedSmem.offset0,@object
	.size		.nv.reservedSmem.offset0,0x4
	.type		vprintf,@function
